	.target	sm_120a

	.elftype	@"ET_EXEC"


//--------------------- .note.nv.tkinfo           --------------------------
	.section	.note.nv.tkinfo,"",@"SHT_NOTE"
	.sectionflags	@"SHF_NOTE_NV_TKINFO"
	.tkinfo
        /*0018*/ 	.word	0x00000080
        /*0030*/ 	.string	""
        /*0030*/ 	.string	"ptxas"
        /*0030*/ 	.string	"Cuda compilation tools, release 12.8, V12.8.93"
        /*0030*/ 	.string	"Build cuda_12.8.r12.8/compiler.35583870_0"
        /*0030*/ 	.string	"-v  -lineinfo  -arch sm_120a "



//--------------------- .note.nv.cuver            --------------------------
	.section	.note.nv.cuver,"",@"SHT_NOTE"
	.sectionflags	@"SHF_NOTE_NV_CUVER"
        /*0018*/ 	.short	0x0001
        /*001a*/ 	.short	0x0078
        /*001c*/ 	.short	0x0001
        /*001e*/ 	.short	0x0000
        /*0020*/ 	.short	0x0001
        /*0022*/ 	.short	0x0000


//--------------------- .nv.info                  --------------------------
	.section	.nv.info,"",@"SHT_CUDA_INFO"
	.align	4


	//----- nvinfo : EIATTR_REGCOUNT
	.align		4
        /*0000*/ 	.byte	0x04, 0x2f
        /*0002*/ 	.short	(.L_1 - .L_0)
	.align		4
.L_0:
        /*0004*/ 	.word	index@(triton_poi_fused_mul_2)
        /*0008*/ 	.word	0x0000000c


	//----- nvinfo : EIATTR_FRAME_SIZE
	.align		4
.L_1:
        /*000c*/ 	.byte	0x04, 0x11
        /*000e*/ 	.short	(.L_3 - .L_2)
	.align		4
.L_2:
        /*0010*/ 	.word	index@(triton_poi_fused_mul_2)
        /*0014*/ 	.word	0x00000000


	//----- nvinfo : EIATTR_MIN_STACK_SIZE
	.align		4
.L_3:
        /*0018*/ 	.byte	0x04, 0x12
        /*001a*/ 	.short	(.L_5 - .L_4)
	.align		4
.L_4:
        /*001c*/ 	.word	index@(triton_poi_fused_mul_2)
        /*0020*/ 	.word	0x00000000
.L_5:


//--------------------- .nv.info.triton_poi_fused_mul_2 --------------------------
	.section	.nv.info.triton_poi_fused_mul_2,"",@"SHT_CUDA_INFO"
	.sectionflags	@""
	.align	4


	//----- nvinfo : EIATTR_CUDA_API_VERSION
	.align		4
        /*0000*/ 	.byte	0x04, 0x37
        /*0002*/ 	.short	(.L_7 - .L_6)
.L_6:
        /*0004*/ 	.word	0x00000080


	//----- nvinfo : EIATTR_KPARAM_INFO
	.align		4
.L_7:
        /*0008*/ 	.byte	0x04, 0x17
        /*000a*/ 	.short	(.L_9 - .L_8)
.L_8:
        /*000c*/ 	.word	0x00000000
        /*0010*/ 	.short	0x0003
        /*0012*/ 	.short	0x0018
        /*0014*/ 	.byte	0x00, 0xf4, 0x21, 0x00


	//----- nvinfo : EIATTR_KPARAM_INFO
	.align		4
.L_9:
        /*0018*/ 	.byte	0x04, 0x17
        /*001a*/ 	.short	(.L_11 - .L_10)
.L_10:
        /*001c*/ 	.word	0x00000000
        /*0020*/ 	.short	0x0002
        /*0022*/ 	.short	0x0010
        /*0024*/ 	.byte	0x00, 0xf4, 0x21, 0x00


	//----- nvinfo : EIATTR_KPARAM_INFO
	.align		4
.L_11:
        /*0028*/ 	.byte	0x04, 0x17
        /*002a*/ 	.short	(.L_13 - .L_12)
.L_12:
        /*002c*/ 	.word	0x00000000
        /*0030*/ 	.short	0x0001
        /*0032*/ 	.short	0x0008
        /*0034*/ 	.byte	0x00, 0xf4, 0x21, 0x00


	//----- nvinfo : EIATTR_KPARAM_INFO
	.align		4
.L_13:
        /*0038*/ 	.byte	0x04, 0x17
        /*003a*/ 	.short	(.L_15 - .L_14)
.L_14:
        /*003c*/ 	.word	0x00000000
        /*0040*/ 	.short	0x0000
        /*0042*/ 	.short	0x0000
        /*0044*/ 	.byte	0x00, 0xf4, 0x21, 0x00


	//----- nvinfo : EIATTR_SPARSE_MMA_MASK
	.align		4
.L_15:
        /*0048*/ 	.byte	0x03, 0x50
        /*004a*/ 	.short	0x0000


	//----- nvinfo : EIATTR_MAXREG_COUNT
	.align		4
        /*004c*/ 	.byte	0x03, 0x1b
        /*004e*/ 	.short	0x00ff


	//----- nvinfo : EIATTR_VRC_CTA_INIT_COUNT
	.align		4
        /*0050*/ 	.byte	0x02, 0x4a
	.zero		1
	.zero		1


	//----- nvinfo : EIATTR_EXIT_INSTR_OFFSETS
	.align		4
        /*0054*/ 	.byte	0x04, 0x1c
        /*0056*/ 	.short	(.L_17 - .L_16)


	//   ....[0]....
.L_16:
        /*0058*/ 	.word	0x000000b0


	//   ....[1]....
        /*005c*/ 	.word	0x000000f0


	//----- nvinfo : EIATTR_REQNTID
	.align		4
.L_17:
        /*0060*/ 	.byte	0x04, 0x10
        /*0062*/ 	.short	(.L_19 - .L_18)
.L_18:
        /*0064*/ 	.word	0x00000020
        /*0068*/ 	.word	0x00000001
        /*006c*/ 	.word	0x00000001


	//----- nvinfo : EIATTR_CBANK_PARAM_SIZE
	.align		4
.L_19:
        /*0070*/ 	.byte	0x03, 0x19
        /*0072*/ 	.short	0x0020


	//----- nvinfo : EIATTR_PARAM_CBANK
	.align		4
        /*0074*/ 	.byte	0x04, 0x0a
        /*0076*/ 	.short	(.L_21 - .L_20)
	.align		4
.L_20:
        /*0078*/ 	.word	index@(.nv.constant0.triton_poi_fused_mul_2)
        /*007c*/ 	.short	0x0380
        /*007e*/ 	.short	0x0020


	//----- nvinfo : EIATTR_SW_WAR
	.align		4
.L_21:
        /*0080*/ 	.byte	0x04, 0x36
        /*0082*/ 	.short	(.L_23 - .L_22)
.L_22:
        /*0084*/ 	.word	0x00000000
.L_23:


//--------------------- .nv.compat                --------------------------
	.section	.nv.compat,"",@"SHT_CUDA_COMPAT_INFO"
	.align	4
        /*0000*/ 	.byte	0x02, 0x02, 0x01, 0x00, 0x02, 0x05, 0x05, 0x00, 0x02, 0x03, 0x00, 0x00, 0x02, 0x06, 0x01, 0x00


//--------------------- .nv.callgraph             --------------------------
	.section	.nv.callgraph,"",@"SHT_CUDA_CALLGRAPH"
	.align	4
	.sectionentsize	8
	.align		4
        /*0000*/ 	.word	0x00000000
	.align		4
        /*0004*/ 	.word	0xffffffff
	.align		4
        /*0008*/ 	.word	0x00000000
	.align		4
        /*000c*/ 	.word	0xfffffffe
	.align		4
        /*0010*/ 	.word	0x00000000
	.align		4
        /*0014*/ 	.word	0xfffffffd
	.align		4
        /*0018*/ 	.word	0x00000000
	.align		4
        /*001c*/ 	.word	0xfffffffc


//--------------------- .text.triton_poi_fused_mul_2 --------------------------
	.section	.text.triton_poi_fused_mul_2,"ax",@progbits
	.align	128
        .global         triton_poi_fused_mul_2
        .type           triton_poi_fused_mul_2,@function
        .size           triton_poi_fused_mul_2,(.L_x_1 - triton_poi_fused_mul_2)
        .other          triton_poi_fused_mul_2,@"STO_CUDA_ENTRY STV_DEFAULT"
triton_poi_fused_mul_2:
.text.triton_poi_fused_mul_2:
[----:B------:R-:W0:Y:S01]  /*0000*/  LDC R1, c[0x0][0x37c] ;  /* 0x0000df00ff017b82 */ /* 0x000e220000000800 */
[----:B------:R-:W1:Y:S07]  /*0010*/  LDCU.64 UR4, c[0x0][0x358] ;  /* 0x00006b00ff0477ac */ /* 0x000e6e0008000a00 */
[----:B------:R-:W1:Y:S08]  /*0020*/  LDC.64 R2, c[0x0][0x380] ;  /* 0x0000e000ff027b82 */ /* 0x000e700000000a00 */
[----:B------:R-:W2:Y:S01]  /*0030*/  LDC.64 R4, c[0x0][0x388] ;  /* 0x0000e200ff047b82 */ /* 0x000ea20000000a00 */
[----:B-1----:R-:W3:Y:S04]  /*0040*/  LDG.E.64 R2, desc[UR4][R2.64] ;  /* 0x0000000402027981 */ /* 0x002ee8000c1e1b00 */
[----:B--2---:R-:W3:Y:S01]  /*0050*/  LDG.E.64 R4, desc[UR4][R4.64] ;  /* 0x0000000404047981 */ /* 0x004ee2000c1e1b00 */
[----:B------:R-:W1:Y:S02]  /*0060*/  S2R R0, SR_TID.X ;  /* 0x0000000000007919 */ /* 0x000e640000002100 */
[----:B-1----:R-:W-:Y:S01]  /*0070*/  LOP3.LUT P0, RZ, R0, 0x1f, RZ, 0xc0, !PT ;  /* 0x0000001f00ff7812 */ /* 0x002fe2000780c0ff */
[----:B---3--:R-:W-:-:S02]  /*0080*/  IMAD R9, R5, R2, RZ ;  /* 0x0000000205097224 */ /* 0x008fc400078e02ff */
[----:B------:R-:W-:-:S04]  /*0090*/  IMAD.WIDE.U32 R6, R4, R2, RZ ;  /* 0x0000000204067225 */ /* 0x000fc800078e00ff */
[----:B------:R-:W-:-:S06]  /*00a0*/  IMAD R9, R3, R4, R9 ;  /* 0x0000000403097224 */ /* 0x000fcc00078e0209 */
[----:B0-----:R-:W-:Y:S05]  /*00b0*/  @P0 EXIT ;  /* 0x000000000000094d */ /* 0x001fea0003800000 */
[----:B------:R-:W0:Y:S01]  /*00c0*/  LDC.64 R2, c[0x0][0x390] ;  /* 0x0000e400ff027b82 */ /* 0x000e220000000a00 */
[----:B------:R-:W-:-:S05]  /*00d0*/  IADD3 R7, PT, PT, R7, R9, RZ ;  /* 0x0000000907077210 */ /* 0x000fca0007ffe0ff */
[----:B0-----:R-:W-:Y:S01]  /*00e0*/  STG.E.64 desc[UR4][R2.64], R6 ;  /* 0x0000000602007986 */ /* 0x001fe2000c101b04 */
[----:B------:R-:W-:Y:S05]  /*00f0*/  EXIT ;  /* 0x000000000000794d */ /* 0x000fea0003800000 */
.L_x_0:
[----:B------:R-:W-:-:S00]  /*0100*/  BRA `(.L_x_0) ;  /* 0xfffffffc00fc7947 */ /* 0x000fc0000383ffff */
[----:B------:R-:W-:-:S00]  /*0110*/  NOP ;  /* 0x0000000000007918 */ /* 0x000fc00000000000 */
        /* <DEDUP_REMOVED lines=14> */
.L_x_1:


//--------------------- .nv.shared.reserved.0     --------------------------
	.section	.nv.shared.reserved.0,"aw",@nobits
	.weak		__nv_reservedSMEM_offset_0_alias
	.size		__nv_reservedSMEM_offset_0_alias, 0, 64
	.other		__nv_reservedSMEM_offset_0_alias,@"STO_CUDA_RESERVED_SHARED STV_DEFAULT"
__nv_reservedSMEM_offset_0_alias:
	.zero		0
	.zero		64


//--------------------- .nv.constant0.triton_poi_fused_mul_2 --------------------------
	.section	.nv.constant0.triton_poi_fused_mul_2,"a",@progbits
	.sectionflags	@""
	.align	4
.nv.constant0.triton_poi_fused_mul_2:
	.zero		928


//--------------------- SYMBOLS --------------------------

	.type		.nv.reservedSmem.offset0,@object
	.size		.nv.reservedSmem.offset0,0x4
